//
// Generated by NVIDIA NVVM Compiler
//
// Compiler Build ID: CL-36424714
// Cuda compilation tools, release 13.0, V13.0.88
// Based on NVVM 20.0.0
//

.version 9.0
.target sm_100
.address_size 64

	// .globl	_Z3AoSP3AoSj

.visible .entry _Z3AoSP3AoSj(
	.param .u64 .ptr .align 1 _Z3AoSP3AoSj_param_0,
	.param .u32 _Z3AoSP3AoSj_param_1
)
{
	.reg .pred 	%p<2>;
	.reg .b32 	%r<6>;
	.reg .b32 	%f<5>;
	.reg .b64 	%rd<5>;

	ld.param.u64 	%rd1, [_Z3AoSP3AoSj_param_0];
	ld.param.u32 	%r2, [_Z3AoSP3AoSj_param_1];
	mov.u32 	%r3, %tid.x;
	mov.u32 	%r4, %ntid.x;
	mov.u32 	%r5, %ctaid.x;
	mad.lo.s32 	%r1, %r4, %r5, %r3;
	setp.ge.u32 	%p1, %r1, %r2;
	@%p1 bra 	$L__BB0_2;
	cvta.to.global.u64 	%rd2, %rd1;
	mul.wide.u32 	%rd3, %r1, 8;
	add.s64 	%rd4, %rd2, %rd3;
	ld.global.f32 	%f1, [%rd4];
	add.f32 	%f2, %f1, 0f3F800000;
	st.global.f32 	[%rd4], %f2;
	ld.global.f32 	%f3, [%rd4+4];
	add.f32 	%f4, %f3, 0f40000000;
	st.global.f32 	[%rd4+4], %f4;
$L__BB0_2:
	ret;

}


// ===== COMPILED SASS (sm_100) =====

	.target	sm_100

	.elftype	@"ET_EXEC"


//--------------------- .note.nv.tkinfo           --------------------------
	.section	.note.nv.tkinfo,"",@"SHT_NOTE"
	.sectionflags	@"SHF_NOTE_NV_TKINFO"
	.tkinfo
        /*0018*/ 	.word	0x00000002
        /*0030*/ 	.string	""
        /*0030*/ 	.string	"ptxas"
        /*0030*/ 	.string	"Cuda compilation tools, release 13.0, V13.0.88"
        /*0030*/ 	.string	"Build cuda_13.0.r13.0/compiler.36424714_0"
        /*0030*/ 	.string	"-arch sm_100 -m 64 "



//--------------------- .note.nv.cuinfo           --------------------------
	.section	.note.nv.cuinfo,"",@"SHT_NOTE"
	.sectionflags	@"SHF_NOTE_NV_CUINFO"
        /*0018*/ 	.short	0x0002
        /*001a*/ 	.short	0x0064
        /*001c*/ 	.short	0x0082
	.zero		2


//--------------------- .nv.info                  --------------------------
	.section	.nv.info,"",@"SHT_CUDA_INFO"
	.align	4


	//----- nvinfo : EIATTR_REGCOUNT
	.align		4
        /*0000*/ 	.byte	0x04, 0x2f
        /*0002*/ 	.short	(.L_1 - .L_0)
	.align		4
.L_0:
        /*0004*/ 	.word	index@(_Z3AoSP3AoSj)
        /*0008*/ 	.word	0x0000000a


	//----- nvinfo : EIATTR_FRAME_SIZE
	.align		4
.L_1:
        /*000c*/ 	.byte	0x04, 0x11
        /*000e*/ 	.short	(.L_3 - .L_2)
	.align		4
.L_2:
        /*0010*/ 	.word	index@(_Z3AoSP3AoSj)
        /*0014*/ 	.word	0x00000000


	//----- nvinfo : EIATTR_MIN_STACK_SIZE
	.align		4
.L_3:
        /*0018*/ 	.byte	0x04, 0x12
        /*001a*/ 	.short	(.L_5 - .L_4)
	.align		4
.L_4:
        /*001c*/ 	.word	index@(_Z3AoSP3AoSj)
        /*0020*/ 	.word	0x00000000
.L_5:


//--------------------- .nv.compat                --------------------------
	.section	.nv.compat,"",@"SHT_CUDA_COMPAT_INFO"
	.align	4
        /*0000*/ 	.byte	0x02, 0x09, 0x00, 0x00, 0x02, 0x02, 0x01, 0x00, 0x02, 0x05, 0x05, 0x00, 0x03, 0x07, 0x01, 0x01
        /*0010*/ 	.byte	0x02, 0x03, 0x00, 0x00, 0x02, 0x06, 0x01, 0x00, 0x04, 0x0b, 0x08, 0x00, 0x09, 0x00, 0x00, 0x00
        /*0020*/ 	.byte	0x00, 0x00, 0x00, 0x00


//--------------------- .nv.info._Z3AoSP3AoSj     --------------------------
	.section	.nv.info._Z3AoSP3AoSj,"",@"SHT_CUDA_INFO"
	.sectionflags	@""
	.align	4


	//----- nvinfo : EIATTR_CUDA_API_VERSION
	.align		4
        /*0000*/ 	.byte	0x04, 0x37
        /*0002*/ 	.short	(.L_7 - .L_6)
.L_6:
        /*0004*/ 	.word	0x00000082


	//----- nvinfo : EIATTR_KPARAM_INFO
	.align		4
.L_7:
        /*0008*/ 	.byte	0x04, 0x17
        /*000a*/ 	.short	(.L_9 - .L_8)
.L_8:
        /*000c*/ 	.word	0x00000000
        /*0010*/ 	.short	0x0001
        /*0012*/ 	.short	0x0008
        /*0014*/ 	.byte	0x00, 0xf0, 0x11, 0x00


	//----- nvinfo : EIATTR_KPARAM_INFO
	.align		4
.L_9:
        /*0018*/ 	.byte	0x04, 0x17
        /*001a*/ 	.short	(.L_11 - .L_10)
.L_10:
        /*001c*/ 	.word	0x00000000
        /*0020*/ 	.short	0x0000
        /*0022*/ 	.short	0x0000
        /*0024*/ 	.byte	0x00, 0xf5, 0x21, 0x00


	//----- nvinfo : EIATTR_SPARSE_MMA_MASK
	.align		4
.L_11:
        /*0028*/ 	.byte	0x03, 0x50
        /*002a*/ 	.short	0x0000


	//----- nvinfo : EIATTR_MAXREG_COUNT
	.align		4
        /*002c*/ 	.byte	0x03, 0x1b
        /*002e*/ 	.short	0x00ff


	//----- nvinfo : EIATTR_MERCURY_ISA_VERSION
	.align		4
        /*0030*/ 	.byte	0x03, 0x5f
        /*0032*/ 	.short	0x0101


	//----- nvinfo : EIATTR_VRC_CTA_INIT_COUNT
	.align		4
        /*0034*/ 	.byte	0x02, 0x4a
	.zero		1
	.zero		1


	//----- nvinfo : EIATTR_EXIT_INSTR_OFFSETS
	.align		4
        /*0038*/ 	.byte	0x04, 0x1c
        /*003a*/ 	.short	(.L_13 - .L_12)


	//   ....[0]....
.L_12:
        /*003c*/ 	.word	0x00000070


	//   ....[1]....
        /*0040*/ 	.word	0x00000110


	//----- nvinfo : EIATTR_CBANK_PARAM_SIZE
	.align		4
.L_13:
        /*0044*/ 	.byte	0x03, 0x19
        /*0046*/ 	.short	0x000c


	//----- nvinfo : EIATTR_PARAM_CBANK
	.align		4
        /*0048*/ 	.byte	0x04, 0x0a
        /*004a*/ 	.short	(.L_15 - .L_14)
	.align		4
.L_14:
        /*004c*/ 	.word	index@(.nv.constant0._Z3AoSP3AoSj)
        /*0050*/ 	.short	0x0380
        /*0052*/ 	.short	0x000c


	//----- nvinfo : EIATTR_SW_WAR
	.align		4
.L_15:
        /*0054*/ 	.byte	0x04, 0x36
        /*0056*/ 	.short	(.L_17 - .L_16)
.L_16:
        /*0058*/ 	.word	0x00000008
.L_17:


//--------------------- .nv.callgraph             --------------------------
	.section	.nv.callgraph,"",@"SHT_CUDA_CALLGRAPH"
	.align	4
	.sectionentsize	8
	.align		4
        /*0000*/ 	.word	0x00000000
	.align		4
        /*0004*/ 	.word	0xffffffff
	.align		4
        /*0008*/ 	.word	0x00000000
	.align		4
        /*000c*/ 	.word	0xfffffffe
	.align		4
        /*0010*/ 	.word	0x00000000
	.align		4
        /*0014*/ 	.word	0xfffffffd
	.align		4
        /*0018*/ 	.word	0x00000000
	.align		4
        /*001c*/ 	.word	0xfffffffc


//--------------------- .text._Z3AoSP3AoSj        --------------------------
	.section	.text._Z3AoSP3AoSj,"ax",@progbits
	.align	128
        .global         _Z3AoSP3AoSj
        .type           _Z3AoSP3AoSj,@function
        .size           _Z3AoSP3AoSj,(.L_x_1 - _Z3AoSP3AoSj)
        .other          _Z3AoSP3AoSj,@"STO_CUDA_ENTRY STV_DEFAULT"
_Z3AoSP3AoSj:
.text._Z3AoSP3AoSj:
[----:B------:R-:W-:Y:S01]  /*0000*/  LDC R1, c[0x0][0x37c] ;  /* 0x0000df00ff017b82 */ /* 0x000fe20000000800 */
[----:B------:R-:W0:Y:S01]  /*0010*/  S2R R5, SR_TID.X ;  /* 0x0000000000057919 */ /* 0x000e220000002100 */
[----:B------:R-:W0:Y:S01]  /*0020*/  LDCU UR4, c[0x0][0x360] ;  /* 0x00006c00ff0477ac */ /* 0x000e220008000800 */
[----:B------:R-:W0:Y:S01]  /*0030*/  S2R R0, SR_CTAID.X ;  /* 0x0000000000007919 */ /* 0x000e220000002500 */
[----:B------:R-:W1:Y:S01]  /*0040*/  LDCU UR5, c[0x0][0x388] ;  /* 0x00007100ff0577ac */ /* 0x000e620008000800 */
[----:B0-----:R-:W-:-:S05]  /*0050*/  IMAD R5, R0, UR4, R5 ;  /* 0x0000000400057c24 */ /* 0x001fca000f8e0205 */
[----:B-1----:R-:W-:-:S13]  /*0060*/  ISETP.GE.U32.AND P0, PT, R5, UR5, PT ;  /* 0x0000000505007c0c */ /* 0x002fda000bf06070 */
[----:B------:R-:W-:Y:S05]  /*0070*/  @P0 EXIT ;  /* 0x000000000000094d */ /* 0x000fea0003800000 */
[----:B------:R-:W0:Y:S01]  /*0080*/  LDC.64 R2, c[0x0][0x380] ;  /* 0x0000e000ff027b82 */ /* 0x000e220000000a00 */
[----:B------:R-:W1:Y:S01]  /*0090*/  LDCU.64 UR4, c[0x0][0x358] ;  /* 0x00006b00ff0477ac */ /* 0x000e620008000a00 */
[----:B0-----:R-:W-:-:S05]  /*00a0*/  IMAD.WIDE.U32 R2, R5, 0x8, R2 ;  /* 0x0000000805027825 */ /* 0x001fca00078e0002 */
[----:B-1----:R-:W2:Y:S04]  /*00b0*/  LDG.E R0, desc[UR4][R2.64] ;  /* 0x0000000402007981 */ /* 0x002ea8000c1e1900 */
[----:B------:R-:W3:Y:S01]  /*00c0*/  LDG.E R4, desc[UR4][R2.64+0x4] ;  /* 0x0000040402047981 */ /* 0x000ee2000c1e1900 */
[----:B--2---:R-:W-:Y:S01]  /*00d0*/  FADD R5, R0, 1 ;  /* 0x3f80000000057421 */ /* 0x004fe20000000000 */
[----:B---3--:R-:W-:-:S04]  /*00e0*/  FADD R7, R4, 2 ;  /* 0x4000000004077421 */ /* 0x008fc80000000000 */
[----:B------:R-:W-:Y:S04]  /*00f0*/  STG.E desc[UR4][R2.64], R5 ;  /* 0x0000000502007986 */ /* 0x000fe8000c101904 */
[----:B------:R-:W-:Y:S01]  /*0100*/  STG.E desc[UR4][R2.64+0x4], R7 ;  /* 0x0000040702007986 */ /* 0x000fe2000c101904 */
[----:B------:R-:W-:Y:S05]  /*0110*/  EXIT ;  /* 0x000000000000794d */ /* 0x000fea0003800000 */
.L_x_0:
[----:B------:R-:W-:-:S00]  /*0120*/  BRA `(.L_x_0) ;  /* 0xfffffffc00fc7947 */ /* 0x000fc0000383ffff */
[----:B------:R-:W-:-:S00]  /*0130*/  NOP ;  /* 0x0000000000007918 */ /* 0x000fc00000000000 */
        /* <DEDUP_REMOVED lines=12> */
.L_x_1:


//--------------------- .nv.shared.reserved.0     --------------------------
	.section	.nv.shared.reserved.0,"aw",@nobits
	.weak		__nv_reservedSMEM_offset_0_alias
	.size		__nv_reservedSMEM_offset_0_alias, 0, 64
	.other		__nv_reservedSMEM_offset_0_alias,@"STO_CUDA_RESERVED_SHARED STV_DEFAULT"
__nv_reservedSMEM_offset_0_alias:
	.zero		0
	.zero		64


//--------------------- .nv.constant0._Z3AoSP3AoSj --------------------------
	.section	.nv.constant0._Z3AoSP3AoSj,"a",@progbits
	.sectionflags	@""
	.align	4
.nv.constant0._Z3AoSP3AoSj:
	.zero		908


//--------------------- SYMBOLS --------------------------

	.type		.nv.reservedSmem.offset0,@object
	.size		.nv.reservedSmem.offset0,0x4
